	.headerflags	@"EF_CUDA_TEXMODE_UNIFIED EF_CUDA_64BIT_ADDRESS EF_CUDA_ACCELERATORS EF_CUDA_SM90 EF_CUDA_VIRTUAL_SM(EF_CUDA_SM90)"
	.elftype	@"ET_EXEC"


//--------------------- .nv.info                  --------------------------
	.section	.nv.info,"",@"SHT_CUDA_INFO"
	.align	4


	//----- nvinfo : EIATTR_REGCOUNT
	.align		4
        /*0000*/ 	.byte	0x04, 0x2f
        /*0002*/ 	.short	(.L_1 - .L_0)
	.align		4
.L_0:
        /*0004*/ 	.word	index@(triton_per_fused__softmax_1)
        /*0008*/ 	.word	0x0000001e


	//----- nvinfo : EIATTR_MIN_STACK_SIZE
	.align		4
.L_1:
        /*000c*/ 	.byte	0x04, 0x12
        /*000e*/ 	.short	(.L_3 - .L_2)
	.align		4
.L_2:
        /*0010*/ 	.word	index@(triton_per_fused__softmax_1)
        /*0014*/ 	.word	0x00000000


	//----- nvinfo : EIATTR_FRAME_SIZE
	.align		4
.L_3:
        /*0018*/ 	.byte	0x04, 0x11
        /*001a*/ 	.short	(.L_5 - .L_4)
	.align		4
.L_4:
        /*001c*/ 	.word	index@(triton_per_fused__softmax_1)
        /*0020*/ 	.word	0x00000000


	//----- nvinfo : EIATTR_MIN_STACK_SIZE
	.align		4
.L_5:
        /*0024*/ 	.byte	0x04, 0x12
        /*0026*/ 	.short	(.L_7 - .L_6)
	.align		4
.L_6:
        /*0028*/ 	.word	index@(triton_per_fused__softmax_1)
        /*002c*/ 	.word	0x00000000
.L_7:


//--------------------- .nv.info.triton_per_fused__softmax_1 --------------------------
	.section	.nv.info.triton_per_fused__softmax_1,"",@"SHT_CUDA_INFO"
	.sectionflags	@""
	.align	4


	//----- nvinfo : EIATTR_CUDA_API_VERSION
	.align		4
        /*0000*/ 	.byte	0x04, 0x37
        /*0002*/ 	.short	(.L_9 - .L_8)
.L_8:
        /*0004*/ 	.word	0x0000007c


	//----- nvinfo : EIATTR_KPARAM_INFO
	.align		4
.L_9:
        /*0008*/ 	.byte	0x04, 0x17
        /*000a*/ 	.short	(.L_11 - .L_10)
.L_10:
        /*000c*/ 	.word	0x00000000
        /*0010*/ 	.short	0x0002
        /*0012*/ 	.short	0x000c
        /*0014*/ 	.byte	0x00, 0xf0, 0x11, 0x00


	//----- nvinfo : EIATTR_KPARAM_INFO
	.align		4
.L_11:
        /*0018*/ 	.byte	0x04, 0x17
        /*001a*/ 	.short	(.L_13 - .L_12)
.L_12:
        /*001c*/ 	.word	0x00000000
        /*0020*/ 	.short	0x0001
        /*0022*/ 	.short	0x0008
        /*0024*/ 	.byte	0x00, 0xf0, 0x11, 0x00


	//----- nvinfo : EIATTR_KPARAM_INFO
	.align		4
.L_13:
        /*0028*/ 	.byte	0x04, 0x17
        /*002a*/ 	.short	(.L_15 - .L_14)
.L_14:
        /*002c*/ 	.word	0x00000000
        /*0030*/ 	.short	0x0000
        /*0032*/ 	.short	0x0000
        /*0034*/ 	.byte	0x00, 0xf4, 0x21, 0x00


	//----- nvinfo : EIATTR_SPARSE_MMA_MASK
	.align		4
.L_15:
        /*0038*/ 	.byte	0x03, 0x50
        /*003a*/ 	.short	0x0000


	//----- nvinfo : EIATTR_MAXREG_COUNT
	.align		4
        /*003c*/ 	.byte	0x03, 0x1b
        /*003e*/ 	.short	0x00ff


	//----- nvinfo : EIATTR_COOP_GROUP_MASK_REGIDS
	.align		4
        /*0040*/ 	.byte	0x04, 0x29
        /*0042*/ 	.short	(.L_17 - .L_16)


	//   ....[0]....
.L_16:
        /*0044*/ 	.word	0xffffffff


	//   ....[1]....
        /*0048*/ 	.word	0xffffffff


	//   ....[2]....
        /*004c*/ 	.word	0xffffffff


	//   ....[3]....
        /*0050*/ 	.word	0xffffffff


	//   ....[4]....
        /*0054*/ 	.word	0xffffffff


	//   ....[5]....
        /*0058*/ 	.word	0xffffffff


	//   ....[6]....
        /*005c*/ 	.word	0xffffffff


	//   ....[7]....
        /*0060*/ 	.word	0xffffffff


	//----- nvinfo : EIATTR_COOP_GROUP_INSTR_OFFSETS
	.align		4
.L_17:
        /*0064*/ 	.byte	0x04, 0x28
        /*0066*/ 	.short	(.L_19 - .L_18)


	//   ....[0]....
.L_18:
        /*0068*/ 	.word	0x00000360


	//   ....[1]....
        /*006c*/ 	.word	0x000003d0


	//   ....[2]....
        /*0070*/ 	.word	0x00000400


	//   ....[3]....
        /*0074*/ 	.word	0x00000450


	//   ....[4]....
        /*0078*/ 	.word	0x000007c0


	//   ....[5]....
        /*007c*/ 	.word	0x00000840


	//   ....[6]....
        /*0080*/ 	.word	0x00000850


	//   ....[7]....
        /*0084*/ 	.word	0x00000880


	//----- nvinfo : EIATTR_EXIT_INSTR_OFFSETS
	.align		4
.L_19:
        /*0088*/ 	.byte	0x04, 0x1c
        /*008a*/ 	.short	(.L_21 - .L_20)


	//   ....[0]....
.L_20:
        /*008c*/ 	.word	0x00000ad0


	//   ....[1]....
        /*0090*/ 	.word	0x00000af0


	//----- nvinfo : EIATTR_REQNTID
	.align		4
.L_21:
        /*0094*/ 	.byte	0x04, 0x10
        /*0096*/ 	.short	(.L_23 - .L_22)
.L_22:
        /*0098*/ 	.word	0x00000100
        /*009c*/ 	.word	0x00000001
        /*00a0*/ 	.word	0x00000001


	//----- nvinfo : EIATTR_CBANK_PARAM_SIZE
	.align		4
.L_23:
        /*00a4*/ 	.byte	0x03, 0x19
        /*00a6*/ 	.short	0x0010


	//----- nvinfo : EIATTR_PARAM_CBANK
	.align		4
        /*00a8*/ 	.byte	0x04, 0x0a
        /*00aa*/ 	.short	(.L_25 - .L_24)
	.align		4
.L_24:
        /*00ac*/ 	.word	index@(.nv.constant0.triton_per_fused__softmax_1)
        /*00b0*/ 	.short	0x0210
        /*00b2*/ 	.short	0x0010


	//----- nvinfo : EIATTR_SW_WAR
	.align		4
.L_25:
        /*00b4*/ 	.byte	0x04, 0x36
        /*00b6*/ 	.short	(.L_27 - .L_26)
.L_26:
        /*00b8*/ 	.word	0x00000008
.L_27:


//--------------------- .nv.callgraph             --------------------------
	.section	.nv.callgraph,"",@"SHT_CUDA_CALLGRAPH"
	.align	4
	.sectionentsize	8
	.align		4
        /*0000*/ 	.word	0x00000000
	.align		4
        /*0004*/ 	.word	0xffffffff
	.align		4
        /*0008*/ 	.word	0x00000000
	.align		4
        /*000c*/ 	.word	0xfffffffe
	.align		4
        /*0010*/ 	.word	0x00000000
	.align		4
        /*0014*/ 	.word	0xfffffffd
	.align		4
        /*0018*/ 	.word	0x00000000
	.align		4
        /*001c*/ 	.word	0xfffffffc


//--------------------- .text.triton_per_fused__softmax_1 --------------------------
	.section	.text.triton_per_fused__softmax_1,"ax",@progbits
	.align	128
        .global         triton_per_fused__softmax_1
        .type           triton_per_fused__softmax_1,@function
        .size           triton_per_fused__softmax_1,(.L_x_1 - triton_per_fused__softmax_1)
        .other          triton_per_fused__softmax_1,@"STO_CUDA_ENTRY STV_DEFAULT"
triton_per_fused__softmax_1:
.text.triton_per_fused__softmax_1:
[----:B------:R-:W0:Y:S02]  /*0000*/  LDC R1, c[0x0][0x28] ;  /* 0x00000a00ff017b82 */ /* 0x000e240000000800 */
[----:B------:R-:W1:Y:S01]  /*0010*/  S2R R4, SR_TID.X ;  /* 0x0000000000047919 */ /* 0x000e620000002100 */
[----:B------:R-:W2:Y:S01]  /*0020*/  S2UR UR4, SR_CTAID.X ;  /* 0x00000000000479c3 */ /* 0x000ea20000002500 */
[----:B------:R-:W-:Y:S02]  /*0030*/  CS2R R8, SRZ ;  /* 0x0000000000087805 */ /* 0x000fe4000001ff00 */
[----:B------:R-:W-:-:S05]  /*0040*/  CS2R R10, SRZ ;  /* 0x00000000000a7805 */ /* 0x000fca000001ff00 */
[----:B------:R-:W3:Y:S01]  /*0050*/  LDC.64 R2, c[0x0][0x210] ;  /* 0x00008400ff027b82 */ /* 0x000ee20000000a00 */
[----:B--2---:R-:W-:Y:S01]  /*0060*/  USHF.L.U32 UR4, UR4, 0x7, URZ ;  /* 0x0000000704047899 */ /* 0x004fe2000800063f */
[----:B-1----:R-:W-:Y:S02]  /*0070*/  SHF.R.U32.HI R0, RZ, 0x2, R4 ;  /* 0x00000002ff007819 */ /* 0x002fe40000011604 */
[----:B------:R-:W-:Y:S02]  /*0080*/  SHF.L.U32 R4, R4, 0x2, RZ ;  /* 0x0000000204047819 */ /* 0x000fe400000006ff */
[----:B------:R-:W-:Y:S02]  /*0090*/  SGXT.U32 R0, R0, 0x6 ;  /* 0x000000060000781a */ /* 0x000fe40000000000 */
[----:B------:R-:W-:Y:S02]  /*00a0*/  LOP3.LUT R5, R4, 0xc, RZ, 0xc0, !PT ;  /* 0x0000000c04057812 */ /* 0x000fe400078ec0ff */
[----:B------:R-:W-:Y:S01]  /*00b0*/  LOP3.LUT R0, R0, UR4, RZ, 0xfc, !PT ;  /* 0x0000000400007c12 */ /* 0x000fe2000f8efcff */
[----:B------:R-:W-:-:S03]  /*00c0*/  ULDC.64 UR4, c[0x0][0x208] ;  /* 0x0000820000047ab9 */ /* 0x000fc60000000a00 */
[C---:B------:R-:W-:Y:S02]  /*00d0*/  ISETP.GE.AND P1, PT, R0.reuse, 0x100, PT ;  /* 0x000001000000780c */ /* 0x040fe40003f26270 */
[----:B------:R-:W-:-:S05]  /*00e0*/  LEA R13, R0, R5, 0x4 ;  /* 0x00000005000d7211 */ /* 0x000fca00078e20ff */
[----:B---3--:R-:W-:-:S06]  /*00f0*/  IMAD.WIDE R12, R13, 0x4, R2 ;  /* 0x000000040d0c7825 */ /* 0x008fcc00078e0202 */
[----:B------:R-:W2:Y:S01]  /*0100*/  @!P1 LDG.E.128 R8, desc[UR4][R12.64] ;  /* 0x000000040c089981 */ /* 0x000ea2000c1e1d00 */
[----:B------:R-:W-:Y:S02]  /*0110*/  LOP3.LUT R0, R0, 0x40, RZ, 0xfc, !PT ;  /* 0x0000004000007812 */ /* 0x000fe400078efcff */
[----:B------:R-:W-:Y:S02]  /*0120*/  CS2R R6, SRZ ;  /* 0x0000000000067805 */ /* 0x000fe4000001ff00 */
[C---:B------:R-:W-:Y:S02]  /*0130*/  ISETP.GE.AND P0, PT, R0.reuse, 0x100, PT ;  /* 0x000001000000780c */ /* 0x040fe40003f06270 */
[----:B------:R-:W-:-:S05]  /*0140*/  LEA R5, R0, R5, 0x4 ;  /* 0x0000000500057211 */ /* 0x000fca00078e20ff */
[----:B------:R-:W-:Y:S01]  /*0150*/  IMAD.WIDE R2, R5, 0x4, R2 ;  /* 0x0000000405027825 */ /* 0x000fe200078e0202 */
[----:B------:R-:W-:-:S06]  /*0160*/  CS2R R4, SRZ ;  /* 0x0000000000047805 */ /* 0x000fcc000001ff00 */
[----:B------:R-:W3:Y:S01]  /*0170*/  @!P0 LDG.E.128 R4, desc[UR4][R2.64] ;  /* 0x0000000402048981 */ /* 0x000ee2000c1e1d00 */
[----:B--2---:R-:W-:Y:S02]  /*0180*/  SEL R9, R9, RZ, !P1 ;  /* 0x000000ff09097207 */ /* 0x004fe40004800000 */
[----:B------:R-:W-:Y:S02]  /*0190*/  SEL R15, R8, RZ, !P1 ;  /* 0x000000ff080f7207 */ /* 0x000fe40004800000 */
[----:B------:R-:W-:Y:S02]  /*01a0*/  FSEL R19, R9, -INF , !P1 ;  /* 0xff80000009137808 */ /* 0x000fe40004800000 */
[----:B------:R-:W-:Y:S02]  /*01b0*/  FSEL R0, R15, -INF , !P1 ;  /* 0xff8000000f007808 */ /* 0x000fe40004800000 */
[----:B------:R-:W-:Y:S02]  /*01c0*/  SEL R17, R10, RZ, !P1 ;  /* 0x000000ff0a117207 */ /* 0x000fe40004800000 */
[----:B------:R-:W-:-:S02]  /*01d0*/  FSETP.GT.AND P2, PT, R0, R19, PT ;  /* 0x000000130000720b */ /* 0x000fc40003f44000 */
[----:B------:R-:W-:Y:S02]  /*01e0*/  FSETP.NAN.AND P3, PT, R0, R0, PT ;  /* 0x000000000000720b */ /* 0x000fe40003f68000 */
[----:B------:R-:W-:Y:S02]  /*01f0*/  FSEL R23, R17, -INF , !P1 ;  /* 0xff80000011177808 */ /* 0x000fe40004800000 */
[----:B------:R-:W-:Y:S02]  /*0200*/  SEL R21, R11, RZ, !P1 ;  /* 0x000000ff0b157207 */ /* 0x000fe40004800000 */
[----:B---3--:R-:W-:Y:S02]  /*0210*/  SEL R5, R5, RZ, !P0 ;  /* 0x000000ff05057207 */ /* 0x008fe40004000000 */
[----:B------:R-:W-:-:S03]  /*0220*/  FSEL R25, R21, -INF , !P1 ;  /* 0xff80000015197808 */ /* 0x000fc60004800000 */
[----:B------:R-:W-:Y:S02]  /*0230*/  @!P2 FSEL R0, R0, R19, P3 ;  /* 0x000000130000a208 */ /* 0x000fe40001800000 */
[----:B------:R-:W-:Y:S02]  /*0240*/  SEL R19, R4, RZ, !P0 ;  /* 0x000000ff04137207 */ /* 0x000fe40004000000 */
[C---:B------:R-:W-:Y:S02]  /*0250*/  FSETP.GT.AND P2, PT, R0.reuse, R23, PT ;  /* 0x000000170000720b */ /* 0x040fe40003f44000 */
[----:B------:R-:W-:Y:S02]  /*0260*/  FSEL R4, R19, -INF , !P0 ;  /* 0xff80000013047808 */ /* 0x000fe40004000000 */
[----:B------:R-:W-:Y:S02]  /*0270*/  FSEL R27, R5, -INF , !P0 ;  /* 0xff800000051b7808 */ /* 0x000fe40004000000 */
[----:B------:R-:W-:-:S02]  /*0280*/  FSETP.NAN.AND P3, PT, R0, R0, PT ;  /* 0x000000000000720b */ /* 0x000fc40003f68000 */
[----:B------:R-:W-:Y:S02]  /*0290*/  FSETP.GT.AND P4, PT, R4, R27, PT ;  /* 0x0000001b0400720b */ /* 0x000fe40003f84000 */
[----:B------:R-:W-:Y:S02]  /*02a0*/  SEL R11, R6, RZ, !P0 ;  /* 0x000000ff060b7207 */ /* 0x000fe40004000000 */
[----:B------:R-:W-:Y:S02]  /*02b0*/  SEL R7, R7, RZ, !P0 ;  /* 0x000000ff07077207 */ /* 0x000fe40004000000 */
[----:B------:R-:W-:Y:S02]  /*02c0*/  @!P2 FSEL R0, R0, R23, P3 ;  /* 0x000000170000a208 */ /* 0x000fe40001800000 */
[----:B------:R-:W-:Y:S02]  /*02d0*/  FSETP.NAN.AND P3, PT, R4, R4, PT ;  /* 0x000000040400720b */ /* 0x000fe40003f68000 */
[----:B------:R-:W-:-:S02]  /*02e0*/  FSETP.GT.AND P2, PT, R0, R25, PT ;  /* 0x000000190000720b */ /* 0x000fc40003f44000 */
[----:B------:R-:W-:Y:S02]  /*02f0*/  FSEL R23, R11, -INF , !P0 ;  /* 0xff8000000b177808 */ /* 0x000fe40004000000 */
[----:B------:R-:W-:Y:S02]  /*0300*/  @!P4 FSEL R4, R4, R27, P3 ;  /* 0x0000001b0404c208 */ /* 0x000fe40001800000 */
[----:B------:R-:W-:Y:S02]  /*0310*/  FSETP.NAN.AND P3, PT, R0, R0, PT ;  /* 0x000000000000720b */ /* 0x000fe40003f68000 */
[----:B------:R-:W-:-:S05]  /*0320*/  FSETP.GT.AND P4, PT, R4, R23, PT ;  /* 0x000000170400720b */ /* 0x000fca0003f84000 */
[----:B------:R-:W-:Y:S02]  /*0330*/  @!P2 FSEL R0, R0, R25, P3 ;  /* 0x000000190000a208 */ /* 0x000fe40001800000 */
[C---:B------:R-:W-:Y:S02]  /*0340*/  FSETP.NAN.AND P2, PT, R4.reuse, R4, PT ;  /* 0x000000040400720b */ /* 0x040fe40003f48000 */
[----:B------:R-:W-:Y:S01]  /*0350*/  FSEL R25, R7, -INF , !P0 ;  /* 0xff80000007197808 */ /* 0x000fe20004000000 */
[----:B------:R-:W1:Y:S03]  /*0360*/  SHFL.BFLY PT, R27, R0, 0x2, 0x1f ;  /* 0x0c401f00001b7f89 */ /* 0x000e6600000e0000 */
[----:B------:R-:W-:-:S04]  /*0370*/  @!P4 FSEL R4, R4, R23, P2 ;  /* 0x000000170404c208 */ /* 0x000fc80001000000 */
[C---:B------:R-:W-:Y:S02]  /*0380*/  FSETP.GT.AND P2, PT, R4.reuse, R25, PT ;  /* 0x000000190400720b */ /* 0x040fe40003f44000 */
[----:B------:R-:W-:-:S11]  /*0390*/  FSETP.NAN.AND P3, PT, R4, R4, PT ;  /* 0x000000040400720b */ /* 0x000fd60003f68000 */
[----:B------:R-:W-:Y:S02]  /*03a0*/  @!P2 FSEL R4, R4, R25, P3 ;  /* 0x000000190404a208 */ /* 0x000fe40001800000 */
[C---:B------:R-:W-:Y:S02]  /*03b0*/  FSETP.NAN.AND P3, PT, R0.reuse, R0, PT ;  /* 0x000000000000720b */ /* 0x040fe40003f68000 */
[----:B-1----:R-:W-:Y:S01]  /*03c0*/  FSETP.GT.AND P2, PT, R0, R27, PT ;  /* 0x0000001b0000720b */ /* 0x002fe20003f44000 */
[----:B------:R-:W1:-:S12]  /*03d0*/  SHFL.BFLY PT, R25, R4, 0x2, 0x1f ;  /* 0x0c401f0004197f89 */ /* 0x000e5800000e0000 */
[----:B------:R-:W-:Y:S02]  /*03e0*/  @!P2 FSEL R0, R0, R27, P3 ;  /* 0x0000001b0000a208 */ /* 0x000fe40001800000 */
[----:B------:R-:W-:-:S03]  /*03f0*/  FSETP.NAN.AND P3, PT, R4, R4, PT ;  /* 0x000000040400720b */ /* 0x000fc60003f68000 */
[----:B------:R-:W2:Y:S01]  /*0400*/  SHFL.BFLY PT, R23, R0, 0x1, 0x1f ;  /* 0x0c201f0000177f89 */ /* 0x000ea200000e0000 */
[----:B-1----:R-:W-:-:S13]  /*0410*/  FSETP.GT.AND P2, PT, R4, R25, PT ;  /* 0x000000190400720b */ /* 0x002fda0003f44000 */
[----:B------:R-:W-:Y:S02]  /*0420*/  @!P2 FSEL R4, R4, R25, P3 ;  /* 0x000000190404a208 */ /* 0x000fe40001800000 */
[C---:B------:R-:W-:Y:S02]  /*0430*/  FSETP.NAN.AND P3, PT, R0.reuse, R0, PT ;  /* 0x000000000000720b */ /* 0x040fe40003f68000 */
[----:B--2---:R-:W-:Y:S01]  /*0440*/  FSETP.GT.AND P2, PT, R0, R23, PT ;  /* 0x000000170000720b */ /* 0x004fe20003f44000 */
[----:B------:R-:W1:Y:S01]  /*0450*/  SHFL.BFLY PT, R25, R4, 0x1, 0x1f ;  /* 0x0c201f0004197f89 */ /* 0x000e6200000e0000 */
[----:B------:R-:W-:-:S11]  /*0460*/  FSETP.NAN.AND P5, PT, R4, R4, PT ;  /* 0x000000040400720b */ /* 0x000fd60003fa8000 */
[----:B------:R-:W-:-:S05]  /*0470*/  @!P2 FSEL R0, R0, R23, P3 ;  /* 0x000000170000a208 */ /* 0x000fca0001800000 */
[--C-:B------:R-:W-:Y:S01]  /*0480*/  FADD R15, R15, -R0.reuse ;  /* 0x800000000f0f7221 */ /* 0x100fe20000000000 */
[--C-:B------:R-:W-:Y:S01]  /*0490*/  FADD R9, R9, -R0.reuse ;  /* 0x8000000009097221 */ /* 0x100fe20000000000 */
[--C-:B------:R-:W-:Y:S01]  /*04a0*/  FADD R17, R17, -R0.reuse ;  /* 0x8000000011117221 */ /* 0x100fe20000000000 */
[----:B------:R-:W-:Y:S01]  /*04b0*/  FADD R21, R21, -R0 ;  /* 0x8000000015157221 */ /* 0x000fe20000000000 */
[----:B------:R-:W-:Y:S01]  /*04c0*/  FMUL R15, R15, 1.4426950216293334961 ;  /* 0x3fb8aa3b0f0f7820 */ /* 0x000fe20000400000 */
[----:B------:R-:W-:Y:S01]  /*04d0*/  FMUL R9, R9, 1.4426950216293334961 ;  /* 0x3fb8aa3b09097820 */ /* 0x000fe20000400000 */
[----:B------:R-:W-:Y:S01]  /*04e0*/  FMUL R6, R17, 1.4426950216293334961 ;  /* 0x3fb8aa3b11067820 */ /* 0x000fe20000400000 */
[----:B-1----:R-:W-:Y:S01]  /*04f0*/  FSETP.GT.AND P4, PT, R4, R25, PT ;  /* 0x000000190400720b */ /* 0x002fe20003f84000 */
[----:B------:R-:W-:Y:S01]  /*0500*/  FMUL R21, R21, 1.4426950216293334961 ;  /* 0x3fb8aa3b15157820 */ /* 0x000fe20000400000 */
[----:B------:R-:W-:Y:S02]  /*0510*/  FSETP.GEU.AND P6, PT, R15, -126, PT ;  /* 0xc2fc00000f00780b */ /* 0x000fe40003fce000 */
[----:B------:R-:W-:-:S02]  /*0520*/  FSETP.GEU.AND P2, PT, R9, -126, PT ;  /* 0xc2fc00000900780b */ /* 0x000fc40003f4e000 */
[----:B------:R-:W-:-:S07]  /*0530*/  FSETP.GEU.AND P3, PT, R6, -126, PT ;  /* 0xc2fc00000600780b */ /* 0x000fce0003f6e000 */
[----:B------:R-:W-:Y:S02]  /*0540*/  @!P4 FSEL R4, R4, R25, P5 ;  /* 0x000000190404c208 */ /* 0x000fe40002800000 */
[----:B------:R-:W-:Y:S01]  /*0550*/  @!P6 FMUL R15, R15, 0.5 ;  /* 0x3f0000000f0fe820 */ /* 0x000fe20000400000 */
[----:B------:R-:W-:Y:S01]  /*0560*/  FSETP.GEU.AND P4, PT, R21, -126, PT ;  /* 0xc2fc00001500780b */ /* 0x000fe20003f8e000 */
[----:B------:R-:W-:Y:S01]  /*0570*/  @!P2 FMUL R9, R9, 0.5 ;  /* 0x3f0000000909a820 */ /* 0x000fe20000400000 */
[--C-:B------:R-:W-:Y:S01]  /*0580*/  FADD R19, R19, -R4.reuse ;  /* 0x8000000413137221 */ /* 0x100fe20000000000 */
[----:B------:R1:W2:Y:S01]  /*0590*/  MUFU.EX2 R0, R15 ;  /* 0x0000000f00007308 */ /* 0x0002a20000000800 */
[----:B------:R-:W-:Y:S01]  /*05a0*/  @!P3 FMUL R6, R6, 0.5 ;  /* 0x3f0000000606b820 */ /* 0x000fe20000400000 */
[--C-:B------:R-:W-:Y:S01]  /*05b0*/  FADD R5, R5, -R4.reuse ;  /* 0x8000000405057221 */ /* 0x100fe20000000000 */
[----:B------:R-:W-:Y:S01]  /*05c0*/  FMUL R8, R19, 1.4426950216293334961 ;  /* 0x3fb8aa3b13087820 */ /* 0x000fe20000400000 */
[--C-:B------:R-:W-:Y:S01]  /*05d0*/  FADD R11, R11, -R4.reuse ;  /* 0x800000040b0b7221 */ /* 0x100fe20000000000 */
[----:B------:R-:W-:Y:S01]  /*05e0*/  FADD R4, R7, -R4 ;  /* 0x8000000407047221 */ /* 0x000fe20000000000 */
[----:B------:R-:W-:-:S02]  /*05f0*/  FMUL R5, R5, 1.4426950216293334961 ;  /* 0x3fb8aa3b05057820 */ /* 0x000fc40000400000 */
[----:B------:R-:W3:Y:S01]  /*0600*/  MUFU.EX2 R9, R9 ;  /* 0x0000000900097308 */ /* 0x000ee20000000800 */
[----:B------:R-:W-:Y:S01]  /*0610*/  FSETP.GEU.AND P5, PT, R8, -126, PT ;  /* 0xc2fc00000800780b */ /* 0x000fe20003fae000 */
[----:B-1----:R-:W-:Y:S01]  /*0620*/  FMUL R15, R11, 1.4426950216293334961 ;  /* 0x3fb8aa3b0b0f7820 */ /* 0x002fe20000400000 */
[----:B------:R-:W-:Y:S01]  /*0630*/  FMUL R4, R4, 1.4426950216293334961 ;  /* 0x3fb8aa3b04047820 */ /* 0x000fe20000400000 */
[----:B------:R-:W-:Y:S01]  /*0640*/  @!P4 FMUL R21, R21, 0.5 ;  /* 0x3f0000001515c820 */ /* 0x000fe20000400000 */
[----:B--2---:R-:W-:-:S03]  /*0650*/  @!P6 FMUL R0, R0, R0 ;  /* 0x000000000000e220 */ /* 0x004fc60000400000 */
[----:B------:R-:W1:Y:S01]  /*0660*/  MUFU.EX2 R6, R6 ;  /* 0x0000000600067308 */ /* 0x000e620000000800 */
[----:B------:R-:W-:-:S05]  /*0670*/  FSETP.GEU.AND P6, PT, R5, -126, PT ;  /* 0xc2fc00000500780b */ /* 0x000fca0003fce000 */
[----:B------:R-:W-:Y:S01]  /*0680*/  @!P5 FMUL R8, R8, 0.5 ;  /* 0x3f0000000808d820 */ /* 0x000fe20000400000 */
[----:B---3--:R-:W-:Y:S01]  /*0690*/  @!P2 FMUL R9, R9, R9 ;  /* 0x000000090909a220 */ /* 0x008fe20000400000 */
[----:B------:R-:W-:Y:S01]  /*06a0*/  FSETP.GEU.AND P2, PT, R15, -126, PT ;  /* 0xc2fc00000f00780b */ /* 0x000fe20003f4e000 */
[----:B------:R-:W2:Y:S02]  /*06b0*/  MUFU.EX2 R7, R21 ;  /* 0x0000001500077308 */ /* 0x000ea40000000800 */
[----:B------:R-:W-:-:S03]  /*06c0*/  FADD R17, R0, R9 ;  /* 0x0000000900117221 */ /* 0x000fc60000000000 */
[----:B------:R-:W-:Y:S01]  /*06d0*/  @!P6 FMUL R5, R5, 0.5 ;  /* 0x3f0000000505e820 */ /* 0x000fe20000400000 */
[----:B-1----:R-:W-:Y:S01]  /*06e0*/  @!P3 FMUL R6, R6, R6 ;  /* 0x000000060606b220 */ /* 0x002fe20000400000 */
[----:B------:R-:W-:Y:S01]  /*06f0*/  FSETP.GEU.AND P3, PT, R4, -126, PT ;  /* 0xc2fc00000400780b */ /* 0x000fe20003f6e000 */
[----:B------:R-:W1:Y:S02]  /*0700*/  MUFU.EX2 R8, R8 ;  /* 0x0000000800087308 */ /* 0x000e640000000800 */
[----:B------:R-:W-:Y:S02]  /*0710*/  FADD R16, R6, R17 ;  /* 0x0000001106107221 */ /* 0x000fe40000000000 */
[----:B------:R-:W-:Y:S01]  /*0720*/  @!P2 FMUL R15, R15, 0.5 ;  /* 0x3f0000000f0fa820 */ /* 0x000fe20000400000 */
[----:B--2---:R-:W-:-:S03]  /*0730*/  @!P4 FMUL R7, R7, R7 ;  /* 0x000000070707c220 */ /* 0x004fc60000400000 */
[----:B------:R-:W2:Y:S01]  /*0740*/  MUFU.EX2 R11, R5 ;  /* 0x00000005000b7308 */ /* 0x000ea20000000800 */
[----:B------:R-:W-:-:S03]  /*0750*/  FADD R16, R7, R16 ;  /* 0x0000001007107221 */ /* 0x000fc60000000000 */
[----:B------:R-:W-:Y:S01]  /*0760*/  @!P3 FMUL R4, R4, 0.5 ;  /* 0x3f0000000404b820 */ /* 0x000fe20000400000 */
[----:B-1----:R-:W-:-:S03]  /*0770*/  @!P5 FMUL R8, R8, R8 ;  /* 0x000000080808d220 */ /* 0x002fc60000400000 */
[----:B------:R1:W3:Y:S01]  /*0780*/  MUFU.EX2 R10, R15 ;  /* 0x0000000f000a7308 */ /* 0x0002e20000000800 */
[----:B------:R-:W-:Y:S01]  /*0790*/  FSEL R16, R16, RZ, !P1 ;  /* 0x000000ff10107208 */ /* 0x000fe20004800000 */
[----:B--2---:R-:W-:-:S06]  /*07a0*/  @!P6 FMUL R11, R11, R11 ;  /* 0x0000000b0b0be220 */ /* 0x004fcc0000400000 */
[----:B------:R-:W2:Y:S01]  /*07b0*/  MUFU.EX2 R14, R4 ;  /* 0x00000004000e7308 */ /* 0x000ea20000000800 */
[----:B-1----:R-:W1:Y:S01]  /*07c0*/  SHFL.BFLY PT, R15, R16, 0x2, 0x1f ;  /* 0x0c401f00100f7f89 */ /* 0x002e6200000e0000 */
[----:B------:R-:W-:Y:S01]  /*07d0*/  FADD R5, R8, R11 ;  /* 0x0000000b08057221 */ /* 0x000fe20000000000 */
[----:B---3--:R-:W-:-:S04]  /*07e0*/  @!P2 FMUL R10, R10, R10 ;  /* 0x0000000a0a0aa220 */ /* 0x008fc80000400000 */
[----:B------:R-:W-:Y:S01]  /*07f0*/  FADD R5, R10, R5 ;  /* 0x000000050a057221 */ /* 0x000fe20000000000 */
[----:B--2---:R-:W-:-:S04]  /*0800*/  @!P3 FMUL R14, R14, R14 ;  /* 0x0000000e0e0eb220 */ /* 0x004fc80000400000 */
[----:B------:R-:W-:-:S05]  /*0810*/  FADD R5, R14, R5 ;  /* 0x000000050e057221 */ /* 0x000fca0000000000 */
[----:B------:R-:W-:Y:S01]  /*0820*/  FSEL R5, R5, RZ, !P0 ;  /* 0x000000ff05057208 */ /* 0x000fe20004000000 */
[----:B-1----:R-:W-:-:S04]  /*0830*/  FADD R15, R16, R15 ;  /* 0x0000000f100f7221 */ /* 0x002fc80000000000 */
[----:B------:R-:W1:Y:S04]  /*0840*/  SHFL.BFLY PT, R18, R5, 0x2, 0x1f ;  /* 0x0c401f0005127f89 */ /* 0x000e6800000e0000 */
[----:B------:R-:W2:Y:S01]  /*0850*/  SHFL.BFLY PT, R4, R15, 0x1, 0x1f ;  /* 0x0c201f000f047f89 */ /* 0x000ea200000e0000 */
[----:B-1----:R-:W-:Y:S01]  /*0860*/  FADD R18, R5, R18 ;  /* 0x0000001205127221 */ /* 0x002fe20000000000 */
[----:B--2---:R-:W-:-:S04]  /*0870*/  FADD R4, R15, R4 ;  /* 0x000000040f047221 */ /* 0x004fc80000000000 */
[----:B------:R-:W1:Y:S01]  /*0880*/  SHFL.BFLY PT, R17, R18, 0x1, 0x1f ;  /* 0x0c201f0012117f89 */ /* 0x000e6200000e0000 */
[C---:B------:R-:W-:Y:S02]  /*0890*/  FSETP.GT.AND P2, PT, |R4|.reuse, 8.50705917302346158658e+37, PT ;  /* 0x7e8000000400780b */ /* 0x040fe40003f44200 */
[----:B------:R-:W-:-:S11]  /*08a0*/  FSETP.GEU.AND P4, PT, |R4|, 1.175494350822287508e-38, PT ;  /* 0x008000000400780b */ /* 0x000fd60003f8e200 */
[----:B------:R-:W-:Y:S01]  /*08b0*/  @P2 FMUL R4, R4, 0.25 ;  /* 0x3e80000004042820 */ /* 0x000fe20000400000 */
[----:B------:R-:W-:Y:S01]  /*08c0*/  @P2 FMUL R0, R0, 0.25 ;  /* 0x3e80000000002820 */ /* 0x000fe20000400000 */
[----:B------:R-:W-:Y:S01]  /*08d0*/  @P2 FMUL R9, R9, 0.25 ;  /* 0x3e80000009092820 */ /* 0x000fe20000400000 */
[----:B------:R-:W-:Y:S01]  /*08e0*/  @P2 FMUL R6, R6, 0.25 ;  /* 0x3e80000006062820 */ /* 0x000fe20000400000 */
[----:B------:R-:W-:Y:S01]  /*08f0*/  @!P4 FMUL R4, R4, 16777216 ;  /* 0x4b8000000404c820 */ /* 0x000fe20000400000 */
[----:B------:R-:W-:Y:S01]  /*0900*/  @P2 FMUL R7, R7, 0.25 ;  /* 0x3e80000007072820 */ /* 0x000fe20000400000 */
[----:B------:R-:W-:Y:S01]  /*0910*/  @!P4 FMUL R0, R0, 16777216 ;  /* 0x4b8000000000c820 */ /* 0x000fe20000400000 */
[----:B-1----:R-:W-:Y:S01]  /*0920*/  FADD R17, R18, R17 ;  /* 0x0000001112117221 */ /* 0x002fe20000000000 */
[----:B------:R-:W1:Y:S01]  /*0930*/  MUFU.RCP R15, R4 ;  /* 0x00000004000f7308 */ /* 0x000e620000001000 */
[----:B------:R-:W-:Y:S01]  /*0940*/  @!P4 FMUL R9, R9, 16777216 ;  /* 0x4b8000000909c820 */ /* 0x000fe20000400000 */
[----:B------:R-:W-:Y:S01]  /*0950*/  @!P4 FMUL R6, R6, 16777216 ;  /* 0x4b8000000606c820 */ /* 0x000fe20000400000 */
[----:B------:R-:W-:Y:S01]  /*0960*/  @!P4 FMUL R7, R7, 16777216 ;  /* 0x4b8000000707c820 */ /* 0x000fe20000400000 */
[----:B------:R-:W-:-:S02]  /*0970*/  FSETP.GT.AND P3, PT, |R17|, 8.50705917302346158658e+37, PT ;  /* 0x7e8000001100780b */ /* 0x000fc40003f64200 */
[----:B------:R-:W-:Y:S01]  /*0980*/  FSETP.GEU.AND P5, PT, |R17|, 1.175494350822287508e-38, PT ;  /* 0x008000001100780b */ /* 0x000fe20003fae200 */
[C---:B-1----:R-:W-:Y:S01]  /*0990*/  FMUL R4, R15.reuse, R0 ;  /* 0x000000000f047220 */ /* 0x042fe20000400000 */
[----:B------:R-:W-:-:S09]  /*09a0*/  FMUL R5, R15, R9 ;  /* 0x000000090f057220 */ /* 0x000fd20000400000 */
[----:B------:R-:W-:Y:S01]  /*09b0*/  @P3 FMUL R17, R17, 0.25 ;  /* 0x3e80000011113820 */ /* 0x000fe20000400000 */
[----:B------:R-:W-:Y:S01]  /*09c0*/  @P3 FMUL R11, R11, 0.25 ;  /* 0x3e8000000b0b3820 */ /* 0x000fe20000400000 */
[C---:B------:R-:W-:Y:S01]  /*09d0*/  FMUL R6, R15.reuse, R6 ;  /* 0x000000060f067220 */ /* 0x040fe20000400000 */
[----:B------:R-:W-:Y:S01]  /*09e0*/  FMUL R7, R15, R7 ;  /* 0x000000070f077220 */ /* 0x000fe20000400000 */
[----:B------:R-:W-:Y:S01]  /*09f0*/  @!P5 FMUL R17, R17, 16777216 ;  /* 0x4b8000001111d820 */ /* 0x000fe20000400000 */
[----:B------:R-:W-:Y:S01]  /*0a00*/  @P3 FMUL R8, R8, 0.25 ;  /* 0x3e80000008083820 */ /* 0x000fe20000400000 */
[----:B------:R-:W-:Y:S01]  /*0a10*/  @P3 FMUL R10, R10, 0.25 ;  /* 0x3e8000000a0a3820 */ /* 0x000fe20000400000 */
[----:B------:R-:W-:Y:S01]  /*0a20*/  @P3 FMUL R14, R14, 0.25 ;  /* 0x3e8000000e0e3820 */ /* 0x000fe20000400000 */
[----:B------:R-:W-:Y:S01]  /*0a30*/  @!P5 FMUL R11, R11, 16777216 ;  /* 0x4b8000000b0bd820 */ /* 0x000fe20000400000 */
[----:B------:R-:W-:Y:S01]  /*0a40*/  @!P5 FMUL R8, R8, 16777216 ;  /* 0x4b8000000808d820 */ /* 0x000fe20000400000 */
[----:B------:R-:W1:Y:S01]  /*0a50*/  MUFU.RCP R17, R17 ;  /* 0x0000001100117308 */ /* 0x000e620000001000 */
[----:B------:R-:W-:Y:S01]  /*0a60*/  @!P5 FMUL R10, R10, 16777216 ;  /* 0x4b8000000a0ad820 */ /* 0x000fe20000400000 */
[----:B------:R-:W-:Y:S01]  /*0a70*/  @!P5 FMUL R14, R14, 16777216 ;  /* 0x4b8000000e0ed820 */ /* 0x000fe20000400000 */
[----:B------:R2:W-:Y:S01]  /*0a80*/  @!P1 STG.E.128 desc[UR4][R12.64], R4 ;  /* 0x000000040c009986 */ /* 0x0005e2000c101d04 */
[C---:B-1----:R-:W-:Y:S01]  /*0a90*/  FMUL R9, R17.reuse, R11 ;  /* 0x0000000b11097220 */ /* 0x042fe20000400000 */
[C---:B------:R-:W-:Y:S01]  /*0aa0*/  FMUL R8, R17.reuse, R8 ;  /* 0x0000000811087220 */ /* 0x040fe20000400000 */
[C---:B------:R-:W-:Y:S01]  /*0ab0*/  FMUL R10, R17.reuse, R10 ;  /* 0x0000000a110a7220 */ /* 0x040fe20000400000 */
[----:B------:R-:W-:Y:S01]  /*0ac0*/  FMUL R11, R17, R14 ;  /* 0x0000000e110b7220 */ /* 0x000fe20000400000 */
[----:B------:R-:W-:Y:S06]  /*0ad0*/  @P0 EXIT ;  /* 0x000000000000094d */ /* 0x000fec0003800000 */
[----:B------:R-:W-:Y:S01]  /*0ae0*/  STG.E.128 desc[UR4][R2.64], R8 ;  /* 0x0000000802007986 */ /* 0x000fe2000c101d04 */
[----:B------:R-:W-:Y:S05]  /*0af0*/  EXIT ;  /* 0x000000000000794d */ /* 0x000fea0003800000 */
.L_x_0:
[----:B------:R-:W-:-:S00]  /*0b00*/  BRA `(.L_x_0) ;  /* 0xfffffffc00fc7947 */ /* 0x000fc0000383ffff */
[----:B------:R-:W-:-:S00]  /*0b10*/  NOP ;  /* 0x0000000000007918 */ /* 0x000fc00000000000 */
        /* <DEDUP_REMOVED lines=14> */
.L_x_1:


//--------------------- .nv.constant0.triton_per_fused__softmax_1 --------------------------
	.section	.nv.constant0.triton_per_fused__softmax_1,"a",@progbits
	.sectionflags	@""
	.align	4
.nv.constant0.triton_per_fused__softmax_1:
	.zero		544
